//
// Generated by NVIDIA NVVM Compiler
//
// Compiler Build ID: CL-36424714
// Cuda compilation tools, release 13.0, V13.0.88
// Based on NVVM 20.0.0
//

.version 9.0
.target sm_100
.address_size 64

	// .globl	_Z17selectionSortRowsPfii

.visible .entry _Z17selectionSortRowsPfii(
	.param .u64 .ptr .align 1 _Z17selectionSortRowsPfii_param_0,
	.param .u32 _Z17selectionSortRowsPfii_param_1,
	.param .u32 _Z17selectionSortRowsPfii_param_2
)
{
	.reg .pred 	%p<48>;
	.reg .b32 	%r<154>;
	.reg .b32 	%f<65>;
	.reg .b64 	%rd<97>;

	ld.param.u64 	%rd4, [_Z17selectionSortRowsPfii_param_0];
	ld.param.u32 	%r42, [_Z17selectionSortRowsPfii_param_1];
	ld.param.u32 	%r43, [_Z17selectionSortRowsPfii_param_2];
	cvta.to.global.u64 	%rd1, %rd4;
	mov.u32 	%r1, %ctaid.x;
	mov.u32 	%r2, %tid.x;
	setp.ge.s32 	%p1, %r1, %r43;
	setp.lt.s32 	%p2, %r42, 2;
	or.pred  	%p3, %p1, %p2;
	@%p3 bra 	$L__BB0_21;
	add.s32 	%r3, %r2, 1;
	mul.lo.s32 	%r4, %r42, %r1;
	add.s32 	%r5, %r4, %r2;
	mul.wide.u32 	%rd5, %r5, 4;
	add.s64 	%rd2, %rd1, %rd5;
	not.b32 	%r45, %r2;
	add.s32 	%r46, %r42, %r45;
	add.s32 	%r6, %r42, -2;
	sub.s32 	%r7, %r6, %r2;
	and.b32  	%r8, %r46, 15;
	add.s32 	%r9, %r8, -1;
	and.b32  	%r10, %r46, 7;
	add.s32 	%r11, %r10, -1;
	and.b32  	%r12, %r46, 3;
	and.b32  	%r47, %r46, -16;
	neg.s32 	%r13, %r47;
	mov.b32 	%r139, 0;
	cvt.u64.u32 	%rd87, %r4;
$L__BB0_2:
	mov.u32 	%r14, %r139;
	setp.ne.s32 	%p4, %r2, %r14;
	@%p4 bra 	$L__BB0_20;
	setp.ge.u32 	%p5, %r3, %r42;
	mov.u32 	%r153, %r2;
	@%p5 bra 	$L__BB0_18;
	setp.lt.u32 	%p6, %r7, 15;
	mov.u32 	%r148, %r3;
	mov.u32 	%r153, %r2;
	@%p6 bra 	$L__BB0_8;
	mov.u32 	%r140, %r5;
	mov.u32 	%r141, %r13;
	mov.u32 	%r142, %r2;
	mov.u32 	%r153, %r2;
$L__BB0_6:
	.pragma "nounroll";
	add.s32 	%r49, %r142, 1;
	add.s32 	%r50, %r140, 1;
	mul.wide.u32 	%rd6, %r50, 4;
	add.s64 	%rd7, %rd1, %rd6;
	ld.global.f32 	%f1, [%rd7];
	add.s32 	%r51, %r153, %r4;
	mul.wide.s32 	%rd8, %r51, 4;
	add.s64 	%rd9, %rd1, %rd8;
	ld.global.f32 	%f2, [%rd9];
	setp.lt.f32 	%p7, %f1, %f2;
	selp.b32 	%r52, %r49, %r153, %p7;
	cvt.u64.u32 	%rd11, %r49;
	add.s64 	%rd12, %rd11, %rd87;
	shl.b64 	%rd13, %rd12, 2;
	add.s64 	%rd14, %rd1, %rd13;
	ld.global.f32 	%f3, [%rd14+4];
	add.s32 	%r53, %r52, %r4;
	mul.wide.s32 	%rd15, %r53, 4;
	add.s64 	%rd16, %rd1, %rd15;
	ld.global.f32 	%f4, [%rd16];
	setp.lt.f32 	%p8, %f3, %f4;
	add.s32 	%r54, %r142, 2;
	selp.b32 	%r55, %r54, %r52, %p8;
	ld.global.f32 	%f5, [%rd14+8];
	add.s32 	%r56, %r55, %r4;
	mul.wide.s32 	%rd17, %r56, 4;
	add.s64 	%rd18, %rd1, %rd17;
	ld.global.f32 	%f6, [%rd18];
	setp.lt.f32 	%p9, %f5, %f6;
	add.s32 	%r57, %r142, 3;
	selp.b32 	%r58, %r57, %r55, %p9;
	ld.global.f32 	%f7, [%rd14+12];
	add.s32 	%r59, %r58, %r4;
	mul.wide.s32 	%rd19, %r59, 4;
	add.s64 	%rd20, %rd1, %rd19;
	ld.global.f32 	%f8, [%rd20];
	setp.lt.f32 	%p10, %f7, %f8;
	add.s32 	%r60, %r142, 4;
	selp.b32 	%r61, %r60, %r58, %p10;
	ld.global.f32 	%f9, [%rd14+16];
	add.s32 	%r62, %r61, %r4;
	mul.wide.s32 	%rd21, %r62, 4;
	add.s64 	%rd22, %rd1, %rd21;
	ld.global.f32 	%f10, [%rd22];
	setp.lt.f32 	%p11, %f9, %f10;
	add.s32 	%r63, %r142, 5;
	selp.b32 	%r64, %r63, %r61, %p11;
	ld.global.f32 	%f11, [%rd14+20];
	add.s32 	%r65, %r64, %r4;
	mul.wide.s32 	%rd23, %r65, 4;
	add.s64 	%rd24, %rd1, %rd23;
	ld.global.f32 	%f12, [%rd24];
	setp.lt.f32 	%p12, %f11, %f12;
	add.s32 	%r66, %r142, 6;
	selp.b32 	%r67, %r66, %r64, %p12;
	ld.global.f32 	%f13, [%rd14+24];
	add.s32 	%r68, %r67, %r4;
	mul.wide.s32 	%rd25, %r68, 4;
	add.s64 	%rd26, %rd1, %rd25;
	ld.global.f32 	%f14, [%rd26];
	setp.lt.f32 	%p13, %f13, %f14;
	add.s32 	%r69, %r142, 7;
	selp.b32 	%r70, %r69, %r67, %p13;
	ld.global.f32 	%f15, [%rd14+28];
	add.s32 	%r71, %r70, %r4;
	mul.wide.s32 	%rd27, %r71, 4;
	add.s64 	%rd28, %rd1, %rd27;
	ld.global.f32 	%f16, [%rd28];
	setp.lt.f32 	%p14, %f15, %f16;
	add.s32 	%r72, %r142, 8;
	selp.b32 	%r73, %r72, %r70, %p14;
	ld.global.f32 	%f17, [%rd14+32];
	add.s32 	%r74, %r73, %r4;
	mul.wide.s32 	%rd29, %r74, 4;
	add.s64 	%rd30, %rd1, %rd29;
	ld.global.f32 	%f18, [%rd30];
	setp.lt.f32 	%p15, %f17, %f18;
	add.s32 	%r75, %r142, 9;
	selp.b32 	%r76, %r75, %r73, %p15;
	ld.global.f32 	%f19, [%rd14+36];
	add.s32 	%r77, %r76, %r4;
	mul.wide.s32 	%rd31, %r77, 4;
	add.s64 	%rd32, %rd1, %rd31;
	ld.global.f32 	%f20, [%rd32];
	setp.lt.f32 	%p16, %f19, %f20;
	add.s32 	%r78, %r142, 10;
	selp.b32 	%r79, %r78, %r76, %p16;
	ld.global.f32 	%f21, [%rd14+40];
	add.s32 	%r80, %r79, %r4;
	mul.wide.s32 	%rd33, %r80, 4;
	add.s64 	%rd34, %rd1, %rd33;
	ld.global.f32 	%f22, [%rd34];
	setp.lt.f32 	%p17, %f21, %f22;
	add.s32 	%r81, %r142, 11;
	selp.b32 	%r82, %r81, %r79, %p17;
	ld.global.f32 	%f23, [%rd14+44];
	add.s32 	%r83, %r82, %r4;
	mul.wide.s32 	%rd35, %r83, 4;
	add.s64 	%rd36, %rd1, %rd35;
	ld.global.f32 	%f24, [%rd36];
	setp.lt.f32 	%p18, %f23, %f24;
	add.s32 	%r84, %r142, 12;
	selp.b32 	%r85, %r84, %r82, %p18;
	ld.global.f32 	%f25, [%rd14+48];
	add.s32 	%r86, %r85, %r4;
	mul.wide.s32 	%rd37, %r86, 4;
	add.s64 	%rd38, %rd1, %rd37;
	ld.global.f32 	%f26, [%rd38];
	setp.lt.f32 	%p19, %f25, %f26;
	add.s32 	%r87, %r142, 13;
	selp.b32 	%r88, %r87, %r85, %p19;
	ld.global.f32 	%f27, [%rd14+52];
	add.s32 	%r89, %r88, %r4;
	mul.wide.s32 	%rd39, %r89, 4;
	add.s64 	%rd40, %rd1, %rd39;
	ld.global.f32 	%f28, [%rd40];
	setp.lt.f32 	%p20, %f27, %f28;
	add.s32 	%r90, %r142, 14;
	selp.b32 	%r91, %r90, %r88, %p20;
	ld.global.f32 	%f29, [%rd14+56];
	add.s32 	%r92, %r91, %r4;
	mul.wide.s32 	%rd41, %r92, 4;
	add.s64 	%rd42, %rd1, %rd41;
	ld.global.f32 	%f30, [%rd42];
	setp.lt.f32 	%p21, %f29, %f30;
	add.s32 	%r93, %r142, 15;
	selp.b32 	%r94, %r93, %r91, %p21;
	ld.global.f32 	%f31, [%rd14+60];
	add.s32 	%r95, %r94, %r4;
	mul.wide.s32 	%rd43, %r95, 4;
	add.s64 	%rd44, %rd1, %rd43;
	ld.global.f32 	%f32, [%rd44];
	setp.lt.f32 	%p22, %f31, %f32;
	add.s32 	%r142, %r142, 16;
	selp.b32 	%r153, %r142, %r94, %p22;
	add.s32 	%r141, %r141, 16;
	add.s32 	%r140, %r140, 16;
	setp.ne.s32 	%p23, %r141, 0;
	@%p23 bra 	$L__BB0_6;
	add.s32 	%r148, %r142, 1;
$L__BB0_8:
	setp.eq.s32 	%p24, %r8, 0;
	@%p24 bra 	$L__BB0_18;
	setp.lt.u32 	%p25, %r9, 7;
	@%p25 bra 	$L__BB0_11;
	add.s32 	%r97, %r148, %r4;
	mul.wide.u32 	%rd45, %r97, 4;
	add.s64 	%rd46, %rd1, %rd45;
	ld.global.f32 	%f33, [%rd46];
	add.s32 	%r98, %r153, %r4;
	mul.wide.s32 	%rd47, %r98, 4;
	add.s64 	%rd48, %rd1, %rd47;
	ld.global.f32 	%f34, [%rd48];
	setp.lt.f32 	%p26, %f33, %f34;
	selp.b32 	%r99, %r148, %r153, %p26;
	add.s32 	%r100, %r148, 1;
	cvt.u64.u32 	%rd50, %r148;
	add.s64 	%rd51, %rd50, %rd87;
	shl.b64 	%rd52, %rd51, 2;
	add.s64 	%rd53, %rd1, %rd52;
	ld.global.f32 	%f35, [%rd53+4];
	add.s32 	%r101, %r99, %r4;
	mul.wide.s32 	%rd54, %r101, 4;
	add.s64 	%rd55, %rd1, %rd54;
	ld.global.f32 	%f36, [%rd55];
	setp.lt.f32 	%p27, %f35, %f36;
	selp.b32 	%r102, %r100, %r99, %p27;
	add.s32 	%r103, %r148, 2;
	ld.global.f32 	%f37, [%rd53+8];
	add.s32 	%r104, %r102, %r4;
	mul.wide.s32 	%rd56, %r104, 4;
	add.s64 	%rd57, %rd1, %rd56;
	ld.global.f32 	%f38, [%rd57];
	setp.lt.f32 	%p28, %f37, %f38;
	selp.b32 	%r105, %r103, %r102, %p28;
	add.s32 	%r106, %r148, 3;
	ld.global.f32 	%f39, [%rd53+12];
	add.s32 	%r107, %r105, %r4;
	mul.wide.s32 	%rd58, %r107, 4;
	add.s64 	%rd59, %rd1, %rd58;
	ld.global.f32 	%f40, [%rd59];
	setp.lt.f32 	%p29, %f39, %f40;
	selp.b32 	%r108, %r106, %r105, %p29;
	add.s32 	%r109, %r148, 4;
	ld.global.f32 	%f41, [%rd53+16];
	add.s32 	%r110, %r108, %r4;
	mul.wide.s32 	%rd60, %r110, 4;
	add.s64 	%rd61, %rd1, %rd60;
	ld.global.f32 	%f42, [%rd61];
	setp.lt.f32 	%p30, %f41, %f42;
	selp.b32 	%r111, %r109, %r108, %p30;
	add.s32 	%r112, %r148, 5;
	ld.global.f32 	%f43, [%rd53+20];
	add.s32 	%r113, %r111, %r4;
	mul.wide.s32 	%rd62, %r113, 4;
	add.s64 	%rd63, %rd1, %rd62;
	ld.global.f32 	%f44, [%rd63];
	setp.lt.f32 	%p31, %f43, %f44;
	selp.b32 	%r114, %r112, %r111, %p31;
	add.s32 	%r115, %r148, 6;
	ld.global.f32 	%f45, [%rd53+24];
	add.s32 	%r116, %r114, %r4;
	mul.wide.s32 	%rd64, %r116, 4;
	add.s64 	%rd65, %rd1, %rd64;
	ld.global.f32 	%f46, [%rd65];
	setp.lt.f32 	%p32, %f45, %f46;
	selp.b32 	%r117, %r115, %r114, %p32;
	add.s32 	%r118, %r148, 7;
	ld.global.f32 	%f47, [%rd53+28];
	add.s32 	%r119, %r117, %r4;
	mul.wide.s32 	%rd66, %r119, 4;
	add.s64 	%rd67, %rd1, %rd66;
	ld.global.f32 	%f48, [%rd67];
	setp.lt.f32 	%p33, %f47, %f48;
	selp.b32 	%r153, %r118, %r117, %p33;
	add.s32 	%r148, %r148, 8;
$L__BB0_11:
	setp.eq.s32 	%p34, %r10, 0;
	@%p34 bra 	$L__BB0_18;
	setp.lt.u32 	%p35, %r11, 3;
	@%p35 bra 	$L__BB0_14;
	add.s32 	%r121, %r148, %r4;
	mul.wide.u32 	%rd68, %r121, 4;
	add.s64 	%rd69, %rd1, %rd68;
	ld.global.f32 	%f49, [%rd69];
	add.s32 	%r122, %r153, %r4;
	mul.wide.s32 	%rd70, %r122, 4;
	add.s64 	%rd71, %rd1, %rd70;
	ld.global.f32 	%f50, [%rd71];
	setp.lt.f32 	%p36, %f49, %f50;
	selp.b32 	%r123, %r148, %r153, %p36;
	add.s32 	%r124, %r148, 1;
	cvt.u64.u32 	%rd73, %r148;
	add.s64 	%rd74, %rd73, %rd87;
	shl.b64 	%rd75, %rd74, 2;
	add.s64 	%rd76, %rd1, %rd75;
	ld.global.f32 	%f51, [%rd76+4];
	add.s32 	%r125, %r123, %r4;
	mul.wide.s32 	%rd77, %r125, 4;
	add.s64 	%rd78, %rd1, %rd77;
	ld.global.f32 	%f52, [%rd78];
	setp.lt.f32 	%p37, %f51, %f52;
	selp.b32 	%r126, %r124, %r123, %p37;
	add.s32 	%r127, %r148, 2;
	ld.global.f32 	%f53, [%rd76+8];
	add.s32 	%r128, %r126, %r4;
	mul.wide.s32 	%rd79, %r128, 4;
	add.s64 	%rd80, %rd1, %rd79;
	ld.global.f32 	%f54, [%rd80];
	setp.lt.f32 	%p38, %f53, %f54;
	selp.b32 	%r129, %r127, %r126, %p38;
	add.s32 	%r130, %r148, 3;
	ld.global.f32 	%f55, [%rd76+12];
	add.s32 	%r131, %r129, %r4;
	mul.wide.s32 	%rd81, %r131, 4;
	add.s64 	%rd82, %rd1, %rd81;
	ld.global.f32 	%f56, [%rd82];
	setp.lt.f32 	%p39, %f55, %f56;
	selp.b32 	%r153, %r130, %r129, %p39;
	add.s32 	%r148, %r148, 4;
$L__BB0_14:
	setp.eq.s32 	%p40, %r12, 0;
	@%p40 bra 	$L__BB0_18;
	setp.eq.s32 	%p41, %r12, 1;
	add.s32 	%r132, %r148, %r4;
	mul.wide.u32 	%rd83, %r132, 4;
	add.s64 	%rd84, %rd1, %rd83;
	ld.global.f32 	%f57, [%rd84];
	add.s32 	%r133, %r153, %r4;
	mul.wide.s32 	%rd85, %r133, 4;
	add.s64 	%rd86, %rd1, %rd85;
	ld.global.f32 	%f58, [%rd86];
	setp.lt.f32 	%p42, %f57, %f58;
	selp.b32 	%r153, %r148, %r153, %p42;
	@%p41 bra 	$L__BB0_18;
	setp.eq.s32 	%p43, %r12, 2;
	add.s32 	%r134, %r148, 1;
	cvt.u64.u32 	%rd88, %r148;
	add.s64 	%rd89, %rd88, %rd87;
	shl.b64 	%rd90, %rd89, 2;
	add.s64 	%rd3, %rd1, %rd90;
	ld.global.f32 	%f59, [%rd3+4];
	add.s32 	%r135, %r153, %r4;
	mul.wide.s32 	%rd91, %r135, 4;
	add.s64 	%rd92, %rd1, %rd91;
	ld.global.f32 	%f60, [%rd92];
	setp.lt.f32 	%p44, %f59, %f60;
	selp.b32 	%r153, %r134, %r153, %p44;
	@%p43 bra 	$L__BB0_18;
	add.s32 	%r136, %r148, 2;
	ld.global.f32 	%f61, [%rd3+8];
	add.s32 	%r137, %r153, %r4;
	mul.wide.s32 	%rd93, %r137, 4;
	add.s64 	%rd94, %rd1, %rd93;
	ld.global.f32 	%f62, [%rd94];
	setp.lt.f32 	%p45, %f61, %f62;
	selp.b32 	%r153, %r136, %r153, %p45;
$L__BB0_18:
	setp.eq.s32 	%p46, %r153, %r2;
	@%p46 bra 	$L__BB0_20;
	ld.global.f32 	%f63, [%rd2];
	add.s32 	%r138, %r153, %r4;
	mul.wide.s32 	%rd95, %r138, 4;
	add.s64 	%rd96, %rd1, %rd95;
	ld.global.f32 	%f64, [%rd96];
	st.global.f32 	[%rd2], %f64;
	st.global.f32 	[%rd96], %f63;
$L__BB0_20:
	bar.sync 	0;
	add.s32 	%r139, %r14, 1;
	setp.ne.s32 	%p47, %r14, %r6;
	@%p47 bra 	$L__BB0_2;
$L__BB0_21:
	ret;

}


// ===== COMPILED SASS (sm_100) =====

	.target	sm_100

	.elftype	@"ET_EXEC"


//--------------------- .note.nv.tkinfo           --------------------------
	.section	.note.nv.tkinfo,"",@"SHT_NOTE"
	.sectionflags	@"SHF_NOTE_NV_TKINFO"
	.tkinfo
        /*0018*/ 	.word	0x00000002
        /*0030*/ 	.string	""
        /*0030*/ 	.string	"ptxas"
        /*0030*/ 	.string	"Cuda compilation tools, release 13.0, V13.0.88"
        /*0030*/ 	.string	"Build cuda_13.0.r13.0/compiler.36424714_0"
        /*0030*/ 	.string	"-arch sm_100 -m 64 "



//--------------------- .note.nv.cuinfo           --------------------------
	.section	.note.nv.cuinfo,"",@"SHT_NOTE"
	.sectionflags	@"SHF_NOTE_NV_CUINFO"
        /*0018*/ 	.short	0x0002
        /*001a*/ 	.short	0x0064
        /*001c*/ 	.short	0x0082
	.zero		2


//--------------------- .nv.info                  --------------------------
	.section	.nv.info,"",@"SHT_CUDA_INFO"
	.align	4


	//----- nvinfo : EIATTR_REGCOUNT
	.align		4
        /*0000*/ 	.byte	0x04, 0x2f
        /*0002*/ 	.short	(.L_1 - .L_0)
	.align		4
.L_0:
        /*0004*/ 	.word	index@(_Z17selectionSortRowsPfii)
        /*0008*/ 	.word	0x0000001c


	//----- nvinfo : EIATTR_FRAME_SIZE
	.align		4
.L_1:
        /*000c*/ 	.byte	0x04, 0x11
        /*000e*/ 	.short	(.L_3 - .L_2)
	.align		4
.L_2:
        /*0010*/ 	.word	index@(_Z17selectionSortRowsPfii)
        /*0014*/ 	.word	0x00000000


	//----- nvinfo : EIATTR_MIN_STACK_SIZE
	.align		4
.L_3:
        /*0018*/ 	.byte	0x04, 0x12
        /*001a*/ 	.short	(.L_5 - .L_4)
	.align		4
.L_4:
        /*001c*/ 	.word	index@(_Z17selectionSortRowsPfii)
        /*0020*/ 	.word	0x00000000
.L_5:


//--------------------- .nv.compat                --------------------------
	.section	.nv.compat,"",@"SHT_CUDA_COMPAT_INFO"
	.align	4
        /*0000*/ 	.byte	0x02, 0x09, 0x00, 0x00, 0x02, 0x02, 0x01, 0x00, 0x02, 0x05, 0x05, 0x00, 0x03, 0x07, 0x01, 0x01
        /*0010*/ 	.byte	0x02, 0x03, 0x00, 0x00, 0x02, 0x06, 0x01, 0x00, 0x04, 0x0b, 0x08, 0x00, 0x09, 0x00, 0x00, 0x00
        /*0020*/ 	.byte	0x00, 0x00, 0x00, 0x00


//--------------------- .nv.info._Z17selectionSortRowsPfii --------------------------
	.section	.nv.info._Z17selectionSortRowsPfii,"",@"SHT_CUDA_INFO"
	.sectionflags	@""
	.align	4


	//----- nvinfo : EIATTR_CUDA_API_VERSION
	.align		4
        /*0000*/ 	.byte	0x04, 0x37
        /*0002*/ 	.short	(.L_7 - .L_6)
.L_6:
        /*0004*/ 	.word	0x00000082


	//----- nvinfo : EIATTR_KPARAM_INFO
	.align		4
.L_7:
        /*0008*/ 	.byte	0x04, 0x17
        /*000a*/ 	.short	(.L_9 - .L_8)
.L_8:
        /*000c*/ 	.word	0x00000000
        /*0010*/ 	.short	0x0002
        /*0012*/ 	.short	0x000c
        /*0014*/ 	.byte	0x00, 0xf0, 0x11, 0x00


	//----- nvinfo : EIATTR_KPARAM_INFO
	.align		4
.L_9:
        /*0018*/ 	.byte	0x04, 0x17
        /*001a*/ 	.short	(.L_11 - .L_10)
.L_10:
        /*001c*/ 	.word	0x00000000
        /*0020*/ 	.short	0x0001
        /*0022*/ 	.short	0x0008
        /*0024*/ 	.byte	0x00, 0xf0, 0x11, 0x00


	//----- nvinfo : EIATTR_KPARAM_INFO
	.align		4
.L_11:
        /*0028*/ 	.byte	0x04, 0x17
        /*002a*/ 	.short	(.L_13 - .L_12)
.L_12:
        /*002c*/ 	.word	0x00000000
        /*0030*/ 	.short	0x0000
        /*0032*/ 	.short	0x0000
        /*0034*/ 	.byte	0x00, 0xf5, 0x21, 0x00


	//----- nvinfo : EIATTR_SPARSE_MMA_MASK
	.align		4
.L_13:
        /*0038*/ 	.byte	0x03, 0x50
        /*003a*/ 	.short	0x0000


	//----- nvinfo : EIATTR_MAXREG_COUNT
	.align		4
        /*003c*/ 	.byte	0x03, 0x1b
        /*003e*/ 	.short	0x00ff


	//----- nvinfo : EIATTR_NUM_BARRIERS
	.align		4
        /*0040*/ 	.byte	0x02, 0x4c
        /*0042*/ 	.byte	0x01
	.zero		1


	//----- nvinfo : EIATTR_MERCURY_ISA_VERSION
	.align		4
        /*0044*/ 	.byte	0x03, 0x5f
        /*0046*/ 	.short	0x0101


	//----- nvinfo : EIATTR_VRC_CTA_INIT_COUNT
	.align		4
        /*0048*/ 	.byte	0x02, 0x4a
	.zero		1
	.zero		1


	//----- nvinfo : EIATTR_EXIT_INSTR_OFFSETS
	.align		4
        /*004c*/ 	.byte	0x04, 0x1c
        /*004e*/ 	.short	(.L_15 - .L_14)


	//   ....[0]....
.L_14:
        /*0050*/ 	.word	0x00000050


	//   ....[1]....
        /*0054*/ 	.word	0x00001300


	//----- nvinfo : EIATTR_CRS_STACK_SIZE
	.align		4
.L_15:
        /*0058*/ 	.byte	0x04, 0x1e
        /*005a*/ 	.short	(.L_17 - .L_16)
.L_16:
        /*005c*/ 	.word	0x00000000


	//----- nvinfo : EIATTR_CBANK_PARAM_SIZE
	.align		4
.L_17:
        /*0060*/ 	.byte	0x03, 0x19
        /*0062*/ 	.short	0x0010


	//----- nvinfo : EIATTR_PARAM_CBANK
	.align		4
        /*0064*/ 	.byte	0x04, 0x0a
        /*0066*/ 	.short	(.L_19 - .L_18)
	.align		4
.L_18:
        /*0068*/ 	.word	index@(.nv.constant0._Z17selectionSortRowsPfii)
        /*006c*/ 	.short	0x0380
        /*006e*/ 	.short	0x0010


	//----- nvinfo : EIATTR_SW_WAR
	.align		4
.L_19:
        /*0070*/ 	.byte	0x04, 0x36
        /*0072*/ 	.short	(.L_21 - .L_20)
.L_20:
        /*0074*/ 	.word	0x00000008
.L_21:


//--------------------- .nv.callgraph             --------------------------
	.section	.nv.callgraph,"",@"SHT_CUDA_CALLGRAPH"
	.align	4
	.sectionentsize	8
	.align		4
        /*0000*/ 	.word	0x00000000
	.align		4
        /*0004*/ 	.word	0xffffffff
	.align		4
        /*0008*/ 	.word	0x00000000
	.align		4
        /*000c*/ 	.word	0xfffffffe
	.align		4
        /*0010*/ 	.word	0x00000000
	.align		4
        /*0014*/ 	.word	0xfffffffd
	.align		4
        /*0018*/ 	.word	0x00000000
	.align		4
        /*001c*/ 	.word	0xfffffffc


//--------------------- .text._Z17selectionSortRowsPfii --------------------------
	.section	.text._Z17selectionSortRowsPfii,"ax",@progbits
	.align	128
        .global         _Z17selectionSortRowsPfii
        .type           _Z17selectionSortRowsPfii,@function
        .size           _Z17selectionSortRowsPfii,(.L_x_14 - _Z17selectionSortRowsPfii)
        .other          _Z17selectionSortRowsPfii,@"STO_CUDA_ENTRY STV_DEFAULT"
_Z17selectionSortRowsPfii:
.text._Z17selectionSortRowsPfii:
[----:B------:R-:W-:Y:S08]  /*0000*/  LDC R1, c[0x0][0x37c] ;  /* 0x0000df00ff017b82 */ /* 0x000ff00000000800 */
[----:B------:R-:W0:Y:S08]  /*0010*/  LDC.64 R4, c[0x0][0x388] ;  /* 0x0000e200ff047b82 */ /* 0x000e300000000a00 */
[----:B------:R-:W1:Y:S01]  /*0020*/  S2UR UR4, SR_CTAID.X ;  /* 0x00000000000479c3 */ /* 0x000e620000002500 */
[----:B0-----:R-:W-:-:S04]  /*0030*/  ISETP.GE.AND P0, PT, R4, 0x2, PT ;  /* 0x000000020400780c */ /* 0x001fc80003f06270 */
[----:B-1----:R-:W-:-:S13]  /*0040*/  ISETP.LE.OR P0, PT, R5, UR4, !P0 ;  /* 0x0000000405007c0c */ /* 0x002fda000c703670 */
[----:B------:R-:W-:Y:S05]  /*0050*/  @P0 EXIT ;  /* 0x000000000000094d */ /* 0x000fea0003800000 */
[----:B------:R-:W0:Y:S01]  /*0060*/  S2R R0, SR_TID.X ;  /* 0x0000000000007919 */ /* 0x000e220000002100 */
[----:B------:R-:W1:Y:S01]  /*0070*/  LDC.64 R12, c[0x0][0x380] ;  /* 0x0000e000ff0c7b82 */ /* 0x000e620000000a00 */
[----:B------:R-:W-:Y:S01]  /*0080*/  IMAD R5, R4, UR4, RZ ;  /* 0x0000000404057c24 */ /* 0x000fe2000f8e02ff */
[----:B------:R-:W2:Y:S01]  /*0090*/  LDCU.64 UR6, c[0x0][0x358] ;  /* 0x00006b00ff0677ac */ /* 0x000ea20008000a00 */
[----:B------:R-:W-:Y:S01]  /*00a0*/  UMOV UR4, URZ ;  /* 0x000000ff00047c82 */ /* 0x000fe20008000000 */
[----:B0-----:R-:W-:-:S05]  /*00b0*/  LOP3.LUT R3, RZ, R0, RZ, 0x33, !PT ;  /* 0x00000000ff037212 */ /* 0x001fca00078e33ff */
[----:B------:R-:W-:Y:S02]  /*00c0*/  IMAD.IADD R8, R3, 0x1, R4 ;  /* 0x0000000103087824 */ /* 0x000fe400078e0204 */
[----:B------:R-:W-:-:S03]  /*00d0*/  VIADD R3, R4, 0xfffffffe ;  /* 0xfffffffe04037836 */ /* 0x000fc60000000000 */
[C---:B------:R-:W-:Y:S02]  /*00e0*/  LOP3.LUT R4, R8.reuse, 0x7, RZ, 0xc0, !PT ;  /* 0x0000000708047812 */ /* 0x040fe400078ec0ff */
[----:B------:R-:W-:Y:S02]  /*00f0*/  LOP3.LUT R2, R8, 0xf, RZ, 0xc0, !PT ;  /* 0x0000000f08027812 */ /* 0x000fe400078ec0ff */
[----:B------:R-:W-:Y:S01]  /*0100*/  IADD3 R6, PT, PT, R3, -R0, RZ ;  /* 0x8000000003067210 */ /* 0x000fe20007ffe0ff */
[----:B------:R-:W-:Y:S02]  /*0110*/  VIADD R9, R4, 0xffffffff ;  /* 0xffffffff04097836 */ /* 0x000fe40000000000 */
[----:B------:R-:W-:Y:S01]  /*0120*/  VIADD R7, R2, 0xffffffff ;  /* 0xffffffff02077836 */ /* 0x000fe20000000000 */
[----:B------:R-:W-:Y:S02]  /*0130*/  ISETP.GE.U32.AND P0, PT, R6, 0xf, PT ;  /* 0x0000000f0600780c */ /* 0x000fe40003f06070 */
[----:B------:R-:W-:-:S02]  /*0140*/  ISETP.GE.U32.AND P2, PT, R9, 0x3, PT ;  /* 0x000000030900780c */ /* 0x000fc40003f46070 */
[----:B------:R-:W-:Y:S02]  /*0150*/  IADD3 R6, PT, PT, R5, R0, RZ ;  /* 0x0000000005067210 */ /* 0x000fe40007ffe0ff */
[----:B------:R-:W-:Y:S02]  /*0160*/  LOP3.LUT R9, R8, 0xfffffff0, RZ, 0xc0, !PT ;  /* 0xfffffff008097812 */ /* 0x000fe400078ec0ff */
[----:B------:R-:W-:Y:S01]  /*0170*/  ISETP.GE.U32.AND P1, PT, R7, 0x7, PT ;  /* 0x000000070700780c */ /* 0x000fe20003f26070 */
[----:B------:R-:W-:Y:S01]  /*0180*/  VIADD R7, R0, 0x1 ;  /* 0x0000000100077836 */ /* 0x000fe20000000000 */
[----:B------:R-:W-:Y:S01]  /*0190*/  LOP3.LUT R8, R8, 0x3, RZ, 0xc0, !PT ;  /* 0x0000000308087812 */ /* 0x000fe200078ec0ff */
[----:B-1----:R-:W-:-:S04]  /*01a0*/  IMAD.WIDE.U32 R12, R6, 0x4, R12 ;  /* 0x00000004060c7825 */ /* 0x002fc800078e000c */
[----:B--2---:R-:W-:-:S07]  /*01b0*/  IMAD.MOV R9, RZ, RZ, -R9 ;  /* 0x000000ffff097224 */ /* 0x004fce00078e0a09 */
.L_x_12:
[----:B------:R-:W-:Y:S01]  /*01c0*/  ISETP.NE.AND P4, PT, R0, UR4, PT ;  /* 0x0000000400007c0c */ /* 0x000fe2000bf85270 */
[----:B------:R-:W0:Y:S01]  /*01d0*/  LDCU.64 UR8, c[0x0][0x380] ;  /* 0x00007000ff0877ac */ /* 0x000e220008000a00 */
[----:B------:R-:W-:Y:S01]  /*01e0*/  ISETP.NE.AND P3, PT, R3, UR4, PT ;  /* 0x0000000403007c0c */ /* 0x000fe2000bf65270 */
[----:B------:R-:W-:Y:S01]  /*01f0*/  BSSY.RECONVERGENT B1, `(.L_x_0) ;  /* 0x000010e000017945 */ /* 0x000fe20003800200 */
[----:B------:R-:W-:-:S09]  /*0200*/  UIADD3 UR4, UPT, UPT, UR4, 0x1, URZ ;  /* 0x0000000104047890 */ /* 0x000fd2000fffe0ff */
[----:B-1----:R-:W-:Y:S05]  /*0210*/  @P4 BRA `(.L_x_1) ;  /* 0x00000010002c4947 */ /* 0x002fea0003800000 */
[----:B------:R-:W1:Y:S01]  /*0220*/  LDCU UR5, c[0x0][0x388] ;  /* 0x00007100ff0577ac */ /* 0x000e620008000800 */
[----:B------:R-:W-:Y:S01]  /*0230*/  BSSY.RECONVERGENT B0, `(.L_x_2) ;  /* 0x0000100000007945 */ /* 0x000fe20003800200 */
[----:B------:R-:W-:Y:S02]  /*0240*/  MOV R24, R0 ;  /* 0x0000000000187202 */ /* 0x000fe40000000f00 */
[----:B-1----:R-:W-:-:S13]  /*0250*/  ISETP.GE.U32.AND P4, PT, R7, UR5, PT ;  /* 0x0000000507007c0c */ /* 0x002fda000bf86070 */
[----:B------:R-:W-:Y:S05]  /*0260*/  @P4 BRA `(.L_x_3) ;  /* 0x0000000c00f04947 */ /* 0x000fea0003800000 */
[----:B------:R-:W-:Y:S01]  /*0270*/  BSSY.RECONVERGENT B2, `(.L_x_4) ;  /* 0x0000078000027945 */ /* 0x000fe20003800200 */
[----:B------:R-:W-:Y:S02]  /*0280*/  IMAD.MOV.U32 R18, RZ, RZ, R7 ;  /* 0x000000ffff127224 */ /* 0x000fe400078e0007 */
[----:B------:R-:W-:Y:S01]  /*0290*/  IMAD.MOV.U32 R24, RZ, RZ, R0 ;  /* 0x000000ffff187224 */ /* 0x000fe200078e0000 */
[----:B------:R-:W-:Y:S06]  /*02a0*/  @!P0 BRA `(.L_x_5) ;  /* 0x0000000400d08947 */ /* 0x000fec0003800000 */
[----:B------:R-:W-:Y:S01]  /*02b0*/  BSSY.RECONVERGENT B3, `(.L_x_6) ;  /* 0x0000072000037945 */ /* 0x000fe20003800200 */
[----:B------:R-:W-:Y:S01]  /*02c0*/  MOV R10, R6 ;  /* 0x00000006000a7202 */ /* 0x000fe20000000f00 */
[----:B------:R-:W-:Y:S01]  /*02d0*/  IMAD.MOV.U32 R11, RZ, RZ, R9 ;  /* 0x000000ffff0b7224 */ /* 0x000fe200078e0009 */
[----:B------:R-:W-:Y:S01]  /*02e0*/  MOV R24, R0 ;  /* 0x0000000000187202 */ /* 0x000fe20000000f00 */
[----:B------:R-:W-:-:S07]  /*02f0*/  IMAD.MOV.U32 R25, RZ, RZ, R0 ;  /* 0x000000ffff197224 */ /* 0x000fce00078e0000 */
.L_x_7:
[----:B------:R-:W1:Y:S01]  /*0300*/  LDC.64 R16, c[0x0][0x380] ;  /* 0x0000e000ff107b82 */ /* 0x000e620000000a00 */
[----:B------:R-:W-:Y:S02]  /*0310*/  VIADD R23, R10, 0x1 ;  /* 0x000000010a177836 */ /* 0x000fe40000000000 */
[----:B------:R-:W-:Y:S02]  /*0320*/  IMAD.IADD R21, R5, 0x1, R24 ;  /* 0x0000000105157824 */ /* 0x000fe400078e0218 */
[----:B-1----:R-:W-:-:S04]  /*0330*/  IMAD.WIDE.U32 R22, R23, 0x4, R16 ;  /* 0x0000000417167825 */ /* 0x002fc800078e0010 */
[----:B------:R-:W-:Y:S02]  /*0340*/  IMAD.WIDE R20, R21, 0x4, R16 ;  /* 0x0000000415147825 */ /* 0x000fe400078e0210 */
[----:B------:R-:W2:Y:S04]  /*0350*/  LDG.E R22, desc[UR6][R22.64] ;  /* 0x0000000616167981 */ /* 0x000ea8000c1e1900 */
[----:B------:R-:W2:Y:S01]  /*0360*/  LDG.E R21, desc[UR6][R20.64] ;  /* 0x0000000614157981 */ /* 0x000ea2000c1e1900 */
[----:B------:R-:W-:-:S04]  /*0370*/  IADD3 R14, PT, PT, R25, 0x1, RZ ;  /* 0x00000001190e7810 */ /* 0x000fc80007ffe0ff */
[----:B------:R-:W-:-:S05]  /*0380*/  IADD3 R15, P5, PT, R5, R14, RZ ;  /* 0x0000000e050f7210 */ /* 0x000fca0007fbe0ff */
[----:B------:R-:W-:Y:S01]  /*0390*/  IMAD.X R18, RZ, RZ, RZ, P5 ;  /* 0x000000ffff127224 */ /* 0x000fe200028e06ff */
[----:B--2---:R-:W-:-:S04]  /*03a0*/  FSETP.GEU.AND P4, PT, R22, R21, PT ;  /* 0x000000151600720b */ /* 0x004fc80003f8e000 */
[----:B------:R-:W-:Y:S02]  /*03b0*/  SEL R24, R14, R24, !P4 ;  /* 0x000000180e187207 */ /* 0x000fe40006000000 */
[----:B0-----:R-:W-:-:S03]  /*03c0*/  LEA R14, P4, R15, UR8, 0x2 ;  /* 0x000000080f0e7c11 */ /* 0x001fc6000f8810ff */
[----:B------:R-:W-:Y:S01]  /*03d0*/  IMAD.IADD R19, R5, 0x1, R24 ;  /* 0x0000000105137824 */ /* 0x000fe200078e0218 */
[----:B------:R-:W-:-:S03]  /*03e0*/  LEA.HI.X R15, R15, UR9, R18, 0x2, P4 ;  /* 0x000000090f0f7c11 */ /* 0x000fc6000a0f1412 */
[----:B------:R-:W-:Y:S02]  /*03f0*/  IMAD.WIDE R18, R19, 0x4, R16 ;  /* 0x0000000413127825 */ /* 0x000fe400078e0210 */
[----:B------:R-:W2:Y:S04]  /*0400*/  LDG.E R22, desc[UR6][R14.64+0x4] ;  /* 0x000004060e167981 */ /* 0x000ea8000c1e1900 */
[----:B------:R-:W2:Y:S04]  /*0410*/  LDG.E R19, desc[UR6][R18.64] ;  /* 0x0000000612137981 */ /* 0x000ea8000c1e1900 */
[----:B------:R-:W3:Y:S01]  /*0420*/  LDG.E R18, desc[UR6][R14.64+0xc] ;  /* 0x00000c060e127981 */ /* 0x000ee2000c1e1900 */
[----:B--2---:R-:W-:-:S03]  /*0430*/  FSETP.GEU.AND P4, PT, R22, R19, PT ;  /* 0x000000131600720b */ /* 0x004fc60003f8e000 */
[----:B------:R-:W2:Y:S10]  /*0440*/  LDG.E R22, desc[UR6][R14.64+0x8] ;  /* 0x000008060e167981 */ /* 0x000eb4000c1e1900 */
[----:B------:R-:W-:-:S05]  /*0450*/  @!P4 IADD3 R24, PT, PT, R25, 0x2, RZ ;  /* 0x000000021918c810 */ /* 0x000fca0007ffe0ff */
[----:B------:R-:W-:-:S04]  /*0460*/  IMAD.IADD R21, R5, 0x1, R24 ;  /* 0x0000000105157824 */ /* 0x000fc800078e0218 */
[----:B------:R-:W-:-:S06]  /*0470*/  IMAD.WIDE R20, R21, 0x4, R16 ;  /* 0x0000000415147825 */ /* 0x000fcc00078e0210 */
[----:B------:R-:W2:Y:S04]  /*0480*/  LDG.E R21, desc[UR6][R20.64] ;  /* 0x0000000614157981 */ /* 0x000ea8000c1e1900 */
[----:B------:R-:W4:Y:S01]  /*0490*/  LDG.E R20, desc[UR6][R14.64+0x10] ;  /* 0x000010060e147981 */ /* 0x000f22000c1e1900 */
[----:B--2---:R-:W-:-:S13]  /*04a0*/  FSETP.GEU.AND P4, PT, R22, R21, PT ;  /* 0x000000151600720b */ /* 0x004fda0003f8e000 */
[----:B------:R-:W-:-:S05]  /*04b0*/  @!P4 VIADD R24, R25, 0x3 ;  /* 0x000000031918c836 */ /* 0x000fca0000000000 */
[----:B------:R-:W-:-:S05]  /*04c0*/  IADD3 R23, PT, PT, R5, R24, RZ ;  /* 0x0000001805177210 */ /* 0x000fca0007ffe0ff */
[----:B------:R-:W-:-:S06]  /*04d0*/  IMAD.WIDE R22, R23, 0x4, R16 ;  /* 0x0000000417167825 */ /* 0x000fcc00078e0210 */
[----:B------:R-:W3:Y:S04]  /*04e0*/  LDG.E R23, desc[UR6][R22.64] ;  /* 0x0000000616177981 */ /* 0x000ee8000c1e1900 */
[----:B------:R-:W2:Y:S01]  /*04f0*/  LDG.E R22, desc[UR6][R14.64+0x14] ;  /* 0x000014060e167981 */ /* 0x000ea2000c1e1900 */
[----:B---3--:R-:W-:-:S13]  /*0500*/  FSETP.GEU.AND P4, PT, R18, R23, PT ;  /* 0x000000171200720b */ /* 0x008fda0003f8e000 */
[----:B------:R-:W-:-:S04]  /*0510*/  @!P4 VIADD R24, R25, 0x4 ;  /* 0x000000041918c836 */ /* 0x000fc80000000000 */
[----:B------:R-:W-:-:S04]  /*0520*/  IMAD.IADD R19, R5, 0x1, R24 ;  /* 0x0000000105137824 */ /* 0x000fc800078e0218 */
[----:B------:R-:W-:-:S06]  /*0530*/  IMAD.WIDE R18, R19, 0x4, R16 ;  /* 0x0000000413127825 */ /* 0x000fcc00078e0210 */
[----:B------:R-:W4:Y:S04]  /*0540*/  LDG.E R19, desc[UR6][R18.64] ;  /* 0x0000000612137981 */ /* 0x000f28000c1e1900 */
[----:B------:R-:W3:Y:S01]  /*0550*/  LDG.E R18, desc[UR6][R14.64+0x18] ;  /* 0x000018060e127981 */ /* 0x000ee2000c1e1900 */
[----:B----4-:R-:W-:-:S13]  /*0560*/  FSETP.GEU.AND P4, PT, R20, R19, PT ;  /* 0x000000131400720b */ /* 0x010fda0003f8e000 */
        /* <DEDUP_REMOVED lines=57> */
[----:B------:R-:W2:Y:S02]  /*0900*/  LDG.E R21, desc[UR6][R20.64] ;  /* 0x0000000614157981 */ /* 0x000ea4000c1e1900 */
[----:B--2---:R-:W-:-:S13]  /*0910*/  FSETP.GEU.AND P4, PT, R22, R21, PT ;  /* 0x000000151600720b */ /* 0x004fda0003f8e000 */
[----:B------:R-:W-:-:S05]  /*0920*/  @!P4 VIADD R24, R25, 0xf ;  /* 0x0000000f1918c836 */ /* 0x000fca0000000000 */
[----:B------:R-:W-:-:S05]  /*0930*/  IADD3 R23, PT, PT, R5, R24, RZ ;  /* 0x0000001805177210 */ /* 0x000fca0007ffe0ff */
[----:B------:R-:W-:-:S06]  /*0940*/  IMAD.WIDE R16, R23, 0x4, R16 ;  /* 0x0000000417107825 */ /* 0x000fcc00078e0210 */
[----:B------:R-:W3:Y:S01]  /*0950*/  LDG.E R17, desc[UR6][R16.64] ;  /* 0x0000000610117981 */ /* 0x000ee2000c1e1900 */
[----:B------:R-:W-:-:S05]  /*0960*/  VIADD R11, R11, 0x10 ;  /* 0x000000100b0b7836 */ /* 0x000fca0000000000 */
[----:B------:R-:W-:Y:S01]  /*0970*/  ISETP.NE.AND P5, PT, R11, RZ, PT ;  /* 0x000000ff0b00720c */ /* 0x000fe20003fa5270 */
[----:B------:R-:W-:Y:S01]  /*0980*/  VIADD R25, R25, 0x10 ;  /* 0x0000001019197836 */ /* 0x000fe20000000000 */
[----:B------:R-:W-:Y:S02]  /*0990*/  IADD3 R10, PT, PT, R10, 0x10, RZ ;  /* 0x000000100a0a7810 */ /* 0x000fe40007ffe0ff */
[----:B---3--:R-:W-:-:S04]  /*09a0*/  FSETP.GEU.AND P4, PT, R18, R17, PT ;  /* 0x000000111200720b */ /* 0x008fc80003f8e000 */
[----:B------:R-:W-:-:S05]  /*09b0*/  SEL R24, R25, R24, !P4 ;  /* 0x0000001819187207 */ /* 0x000fca0006000000 */
[----:B------:R-:W-:Y:S05]  /*09c0*/  @P5 BRA `(.L_x_7) ;  /* 0xfffffff8004c5947 */ /* 0x000fea000383ffff */
[----:B------:R-:W-:Y:S05]  /*09d0*/  BSYNC.RECONVERGENT B3 ;  /* 0x0000000000037941 */ /* 0x000fea0003800200 */
.L_x_6:
[----:B------:R-:W-:-:S07]  /*09e0*/  VIADD R18, R25, 0x1 ;  /* 0x0000000119127836 */ /* 0x000fce0000000000 */
.L_x_5:
[----:B0-----:R-:W-:Y:S05]  /*09f0*/  BSYNC.RECONVERGENT B2 ;  /* 0x0000000000027941 */ /* 0x001fea0003800200 */
.L_x_4:
[----:B------:R-:W-:-:S13]  /*0a00*/  ISETP.NE.AND P4, PT, R2, RZ, PT ;  /* 0x000000ff0200720c */ /* 0x000fda0003f85270 */
[----:B------:R-:W-:Y:S05]  /*0a10*/  @!P4 BRA `(.L_x_3) ;  /* 0x000000080004c947 */ /* 0x000fea0003800000 */
[----:B------:R-:W-:Y:S01]  /*0a20*/  BSSY.RECONVERGENT B2, `(.L_x_8) ;  /* 0x000003c000027945 */ /* 0x000fe20003800200 */
[----:B------:R-:W-:-:S03]  /*0a30*/  ISETP.NE.AND P4, PT, R4, RZ, PT ;  /* 0x000000ff0400720c */ /* 0x000fc60003f85270 */
[----:B------:R-:W-:Y:S10]  /*0a40*/  @!P1 BRA `(.L_x_9) ;  /* 0x0000000000e49947 */ /* 0x000ff40003800000 */
[----:B------:R-:W0:Y:S01]  /*0a50*/  LDC.64 R10, c[0x0][0x380] ;  /* 0x0000e000ff0a7b82 */ /* 0x000e220000000a00 */
[C---:B------:R-:W-:Y:S01]  /*0a60*/  IADD3 R17, PT, PT, R5.reuse, R18, RZ ;  /* 0x0000001205117210 */ /* 0x040fe20007ffe0ff */
[----:B------:R-:W-:Y:S01]  /*0a70*/  IMAD.IADD R15, R5, 0x1, R24 ;  /* 0x00000001050f7824 */ /* 0x000fe200078e0218 */
[----:B------:R-:W1:Y:S03]  /*0a80*/  LDCU.64 UR10, c[0x0][0x380] ;  /* 0x00007000ff0a77ac */ /* 0x000e660008000a00 */
[----:B0-----:R-:W-:-:S04]  /*0a90*/  IMAD.WIDE R14, R15, 0x4, R10 ;  /* 0x000000040f0e7825 */ /* 0x001fc800078e020a */
[----:B------:R-:W-:Y:S02]  /*0aa0*/  IMAD.WIDE.U32 R16, R17, 0x4, R10 ;  /* 0x0000000411107825 */ /* 0x000fe400078e000a */
[----:B------:R-:W2:Y:S04]  /*0ab0*/  LDG.E R15, desc[UR6][R14.64] ;  /* 0x000000060e0f7981 */ /* 0x000ea8000c1e1900 */
[----:B------:R-:W2:Y:S01]  /*0ac0*/  LDG.E R16, desc[UR6][R16.64] ;  /* 0x0000000610107981 */ /* 0x000ea2000c1e1900 */
[----:B------:R-:W-:-:S05]  /*0ad0*/  IADD3 R19, P6, PT, R5, R18, RZ ;  /* 0x0000001205137210 */ /* 0x000fca0007fde0ff */
[----:B------:R-:W-:Y:S01]  /*0ae0*/  IMAD.X R22, RZ, RZ, RZ, P6 ;  /* 0x000000ffff167224 */ /* 0x000fe200030e06ff */
[----:B--2---:R-:W-:-:S04]  /*0af0*/  FSETP.GEU.AND P5, PT, R16, R15, PT ;  /* 0x0000000f1000720b */ /* 0x004fc80003fae000 */
[----:B------:R-:W-:Y:S02]  /*0b00*/  SEL R24, R18, R24, !P5 ;  /* 0x0000001812187207 */ /* 0x000fe40006800000 */
[----:B-1----:R-:W-:-:S03]  /*0b10*/  LEA R20, P5, R19, UR10, 0x2 ;  /* 0x0000000a13147c11 */ /* 0x002fc6000f8a10ff */
[----:B------:R-:W-:Y:S01]  /*0b20*/  IMAD.IADD R23, R5, 0x1, R24 ;  /* 0x0000000105177824 */ /* 0x000fe200078e0218 */
[----:B------:R-:W-:-:S03]  /*0b30*/  LEA.HI.X R21, R19, UR11, R22, 0x2, P5 ;  /* 0x0000000b13157c11 */ /* 0x000fc6000a8f1416 */
[----:B------:R-:W-:Y:S02]  /*0b40*/  IMAD.WIDE R22, R23, 0x4, R10 ;  /* 0x0000000417167825 */ /* 0x000fe400078e020a */
[----:B------:R-:W2:Y:S04]  /*0b50*/  LDG.E R14, desc[UR6][R20.64+0x4] ;  /* 0x00000406140e7981 */ /* 0x000ea8000c1e1900 */
[----:B------:R-:W2:Y:S04]  /*0b60*/  LDG.E R23, desc[UR6][R22.64] ;  /* 0x0000000616177981 */ /* 0x000ea8000c1e1900 */
[----:B------:R-:W3:Y:S04]  /*0b70*/  LDG.E R16, desc[UR6][R20.64+0x8] ;  /* 0x0000080614107981 */ /* 0x000ee8000c1e1900 */
[----:B------:R-:W4:Y:S01]  /*0b80*/  LDG.E R19, desc[UR6][R20.64+0xc] ;  /* 0x00000c0614137981 */ /* 0x000f22000c1e1900 */
[----:B--2---:R-:W-:-:S13]  /*0b90*/  FSETP.GEU.AND P5, PT, R14, R23, PT ;  /* 0x000000170e00720b */ /* 0x004fda0003fae000 */
[----:B------:R-:W-:-:S05]  /*0ba0*/  @!P5 IADD3 R24, PT, PT, R18, 0x1, RZ ;  /* 0x000000011218d810 */ /* 0x000fca0007ffe0ff */
[----:B------:R-:W-:-:S04]  /*0bb0*/  IMAD.IADD R15, R5, 0x1, R24 ;  /* 0x00000001050f7824 */ /* 0x000fc800078e0218 */
[----:B------:R-:W-:-:S06]  /*0bc0*/  IMAD.WIDE R14, R15, 0x4, R10 ;  /* 0x000000040f0e7825 */ /* 0x000fcc00078e020a */
[----:B------:R-:W3:Y:S04]  /*0bd0*/  LDG.E R15, desc[UR6][R14.64] ;  /* 0x000000060e0f7981 */ /* 0x000ee8000c1e1900 */
[----:B------:R-:W2:Y:S01]  /*0be0*/  LDG.E R14, desc[UR6][R20.64+0x10] ;  /* 0x00001006140e7981 */ /* 0x000ea2000c1e1900 */
[----:B---3--:R-:W-:-:S13]  /*0bf0*/  FSETP.GEU.AND P5, PT, R16, R15, PT ;  /* 0x0000000f1000720b */ /* 0x008fda0003fae000 */
[----:B------:R-:W-:-:S05]  /*0c00*/  @!P5 VIADD R24, R18, 0x2 ;  /* 0x000000021218d836 */ /* 0x000fca0000000000 */
[----:B------:R-:W-:-:S05]  /*0c10*/  IADD3 R17, PT, PT, R5, R24, RZ ;  /* 0x0000001805117210 */ /* 0x000fca0007ffe0ff */
[----:B------:R-:W-:-:S06]  /*0c20*/  IMAD.WIDE R16, R17, 0x4, R10 ;  /* 0x0000000411107825 */ /* 0x000fcc00078e020a */
[----:B------:R-:W4:Y:S02]  /*0c30*/  LDG.E R16, desc[UR6][R16.64] ;  /* 0x0000000610107981 */ /* 0x000f24000c1e1900 */
[----:B----4-:R-:W-:Y:S02]  /*0c40*/  FSETP.GEU.AND P5, PT, R19, R16, PT ;  /* 0x000000101300720b */ /* 0x010fe40003fae000 */
[----:B------:R-:W3:Y:S04]  /*0c50*/  LDG.E R16, desc[UR6][R20.64+0x14] ;  /* 0x0000140614107981 */ /* 0x000ee8000c1e1900 */
[----:B------:R-:W4:Y:S07]  /*0c60*/  LDG.E R19, desc[UR6][R20.64+0x18] ;  /* 0x0000180614137981 */ /* 0x000f2e000c1e1900 */
[----:B------:R-:W-:-:S04]  /*0c70*/  @!P5 VIADD R24, R18, 0x3 ;  /* 0x000000031218d836 */ /* 0x000fc80000000000 */
[----:B------:R-:W-:-:S04]  /*0c80*/  IMAD.IADD R23, R5, 0x1, R24 ;  /* 0x0000000105177824 */ /* 0x000fc800078e0218 */
[----:B------:R-:W-:-:S06]  /*0c90*/  IMAD.WIDE R22, R23, 0x4, R10 ;  /* 0x0000000417167825 */ /* 0x000fcc00078e020a */
[----:B------:R-:W2:Y:S02]  /*0ca0*/  LDG.E R23, desc[UR6][R22.64] ;  /* 0x0000000616177981 */ /* 0x000ea4000c1e1900 */
        /* <DEDUP_REMOVED lines=11> */
[----:B----4-:R-:W-:-:S13]  /*0d60*/  FSETP.GEU.AND P5, PT, R19, R16, PT ;  /* 0x000000101300720b */ /* 0x010fda0003fae000 */
[----:B------:R-:W-:-:S04]  /*0d70*/  @!P5 VIADD R24, R18, 0x6 ;  /* 0x000000061218d836 */ /* 0x000fc80000000000 */
[----:B------:R-:W-:-:S04]  /*0d80*/  IMAD.IADD R19, R5, 0x1, R24 ;  /* 0x0000000105137824 */ /* 0x000fc800078e0218 */
[----:B------:R-:W-:-:S06]  /*0d90*/  IMAD.WIDE R10, R19, 0x4, R10 ;  /* 0x00000004130a7825 */ /* 0x000fcc00078e020a */
[----:B------:R-:W2:Y:S02]  /*0da0*/  LDG.E R11, desc[UR6][R10.64] ;  /* 0x000000060a0b7981 */ /* 0x000ea4000c1e1900 */
[----:B--2---:R-:W-:-:S13]  /*0db0*/  FSETP.GEU.AND P5, PT, R14, R11, PT ;  /* 0x0000000b0e00720b */ /* 0x004fda0003fae000 */
[C---:B------:R-:W-:Y:S01]  /*0dc0*/  @!P5 IADD3 R24, PT, PT, R18.reuse, 0x7, RZ ;  /* 0x000000071218d810 */ /* 0x040fe20007ffe0ff */
[----:B------:R-:W-:-:S07]  /*0dd0*/  VIADD R18, R18, 0x8 ;  /* 0x0000000812127836 */ /* 0x000fce0000000000 */
.L_x_9:
[----:B------:R-:W-:Y:S05]  /*0de0*/  BSYNC.RECONVERGENT B2 ;  /* 0x0000000000027941 */ /* 0x000fea0003800200 */
.L_x_8:
        /* <DEDUP_REMOVED lines=8> */
[----:B0-----:R-:W-:-:S04]  /*0e70*/  IMAD.WIDE.U32 R14, R15, 0x4, R10 ;  /* 0x000000040f0e7825 */ /* 0x001fc800078e000a */
[----:B------:R-:W-:Y:S02]  /*0e80*/  IMAD.WIDE R16, R17, 0x4, R10 ;  /* 0x0000000411107825 */ /* 0x000fe400078e020a */
        /* <DEDUP_REMOVED lines=12> */
[----:B------:R-:W3:Y:S01]  /*0f50*/  LDG.E R16, desc[UR6][R20.64+0x8] ;  /* 0x0000080614107981 */ /* 0x000ee2000c1e1900 */
[----:B--2---:R-:W-:-:S13]  /*0f60*/  FSETP.GEU.AND P5, PT, R14, R23, PT ;  /* 0x000000170e00720b */ /* 0x004fda0003fae000 */
[----:B------:R-:W-:-:S05]  /*0f70*/  @!P5 IADD3 R24, PT, PT, R18, 0x1, RZ ;  /* 0x000000011218d810 */ /* 0x000fca0007ffe0ff */
[----:B------:R-:W-:-:S04]  /*0f80*/  IMAD.IADD R15, R5, 0x1, R24 ;  /* 0x00000001050f7824 */ /* 0x000fc800078e0218 */
[----:B------:R-:W-:-:S06]  /*0f90*/  IMAD.WIDE R14, R15, 0x4, R10 ;  /* 0x000000040f0e7825 */ /* 0x000fcc00078e020a */
[----:B------:R-:W3:Y:S02]  /*0fa0*/  LDG.E R15, desc[UR6][R14.64] ;  /* 0x000000060e0f7981 */ /* 0x000ee4000c1e1900 */
[----:B---3--:R-:W-:Y:S02]  /*0fb0*/  FSETP.GEU.AND P5, PT, R16, R15, PT ;  /* 0x0000000f1000720b */ /* 0x008fe40003fae000 */
[----:B------:R-:W2:Y:S11]  /*0fc0*/  LDG.E R16, desc[UR6][R20.64+0xc] ;  /* 0x00000c0614107981 */ /* 0x000eb6000c1e1900 */
[----:B------:R-:W-:-:S05]  /*0fd0*/  @!P5 VIADD R24, R18, 0x2 ;  /* 0x000000021218d836 */ /* 0x000fca0000000000 */
[----:B------:R-:W-:-:S05]  /*0fe0*/  IADD3 R17, PT, PT, R5, R24, RZ ;  /* 0x0000001805117210 */ /* 0x000fca0007ffe0ff */
[----:B------:R-:W-:-:S06]  /*0ff0*/  IMAD.WIDE R10, R17, 0x4, R10 ;  /* 0x00000004110a7825 */ /* 0x000fcc00078e020a */
[----:B------:R-:W2:Y:S02]  /*1000*/  LDG.E R11, desc[UR6][R10.64] ;  /* 0x000000060a0b7981 */ /* 0x000ea4000c1e1900 */
[----:B--2---:R-:W-:-:S13]  /*1010*/  FSETP.GEU.AND P5, PT, R16, R11, PT ;  /* 0x0000000b1000720b */ /* 0x004fda0003fae000 */
[C---:B------:R-:W-:Y:S02]  /*1020*/  @!P5 VIADD R24, R18.reuse, 0x3 ;  /* 0x000000031218d836 */ /* 0x040fe40000000000 */
[----:B------:R-:W-:-:S07]  /*1030*/  VIADD R18, R18, 0x4 ;  /* 0x0000000412127836 */ /* 0x000fce0000000000 */
.L_x_11:
[----:B------:R-:W-:Y:S05]  /*1040*/  BSYNC.RECONVERGENT B2 ;  /* 0x0000000000027941 */ /* 0x000fea0003800200 */
.L_x_10:
[----:B------:R-:W-:Y:S05]  /*1050*/  @!P4 BRA `(.L_x_3) ;  /* 0x000000000074c947 */ /* 0x000fea0003800000 */
[----:B------:R-:W0:Y:S01]  /*1060*/  LDC.64 R10, c[0x0][0x380] ;  /* 0x0000e000ff0a7b82 */ /* 0x000e220000000a00 */
[C---:B------:R-:W-:Y:S01]  /*1070*/  IADD3 R15, PT, PT, R5.reuse, R24, RZ ;  /* 0x00000018050f7210 */ /* 0x040fe20007ffe0ff */
[----:B------:R-:W-:-:S04]  /*1080*/  IMAD.IADD R17, R5, 0x1, R18 ;  /* 0x0000000105117824 */ /* 0x000fc800078e0212 */
[----:B0-----:R-:W-:-:S04]  /*1090*/  IMAD.WIDE R14, R15, 0x4, R10 ;  /* 0x000000040f0e7825 */ /* 0x001fc800078e020a */
[----:B------:R-:W-:Y:S02]  /*10a0*/  IMAD.WIDE.U32 R16, R17, 0x4, R10 ;  /* 0x0000000411107825 */ /* 0x000fe400078e000a */
[----:B------:R-:W2:Y:S04]  /*10b0*/  LDG.E R15, desc[UR6][R14.64] ;  /* 0x000000060e0f7981 */ /* 0x000ea8000c1e1900 */
[----:B------:R-:W2:Y:S01]  /*10c0*/  LDG.E R16, desc[UR6][R16.64] ;  /* 0x0000000610107981 */ /* 0x000ea2000c1e1900 */
[----:B------:R-:W-:Y:S02]  /*10d0*/  ISETP.NE.AND P5, PT, R8, 0x1, PT ;  /* 0x000000010800780c */ /* 0x000fe40003fa5270 */
[----:B--2---:R-:W-:-:S04]  /*10e0*/  FSETP.GEU.AND P4, PT, R16, R15, PT ;  /* 0x0000000f1000720b */ /* 0x004fc80003f8e000 */
[----:B------:R-:W-:-:S07]  /*10f0*/  SEL R24, R18, R24, !P4 ;  /* 0x0000001812187207 */ /* 0x000fce0006000000 */
[----:B------:R-:W-:Y:S05]  /*1100*/  @!P5 BRA `(.L_x_3) ;  /* 0x000000000048d947 */ /* 0x000fea0003800000 */
[----:B------:R-:W0:Y:S01]  /*1110*/  LDCU.64 UR10, c[0x0][0x380] ;  /* 0x00007000ff0a77ac */ /* 0x000e220008000a00 */
[C---:B------:R-:W-:Y:S01]  /*1120*/  IADD3 R15, P4, PT, R5.reuse, R18, RZ ;  /* 0x00000012050f7210 */ /* 0x040fe20007f9e0ff */
[----:B------:R-:W-:-:S03]  /*1130*/  IMAD.IADD R17, R5, 0x1, R24 ;  /* 0x0000000105117824 */ /* 0x000fc600078e0218 */
[----:B------:R-:W-:Y:S01]  /*1140*/  IADD3.X R20, PT, PT, RZ, RZ, RZ, P4, !PT ;  /* 0x000000ffff147210 */ /* 0x000fe200027fe4ff */
[----:B------:R-:W-:-:S06]  /*1150*/  IMAD.WIDE R16, R17, 0x4, R10 ;  /* 0x0000000411107825 */ /* 0x000fcc00078e020a */
[----:B------:R-:W2:Y:S01]  /*1160*/  LDG.E R16, desc[UR6][R16.64] ;  /* 0x0000000610107981 */ /* 0x000ea2000c1e1900 */
[----:B0-----:R-:W-:-:S04]  /*1170*/  LEA R14, P4, R15, UR10, 0x2 ;  /* 0x0000000a0f0e7c11 */ /* 0x001fc8000f8810ff */
[----:B------:R-:W-:-:S05]  /*1180*/  LEA.HI.X R15, R15, UR11, R20, 0x2, P4 ;  /* 0x0000000b0f0f7c11 */ /* 0x000fca000a0f1414 */
[----:B------:R-:W2:Y:S01]  /*1190*/  LDG.E R19, desc[UR6][R14.64+0x4] ;  /* 0x000004060e137981 */ /* 0x000ea2000c1e1900 */
[----:B------:R-:W-:Y:S02]  /*11a0*/  ISETP.NE.AND P5, PT, R8, 0x2, PT ;  /* 0x000000020800780c */ /* 0x000fe40003fa5270 */
[----:B--2---:R-:W-:-:S13]  /*11b0*/  FSETP.GEU.AND P4, PT, R19, R16, PT ;  /* 0x000000101300720b */ /* 0x004fda0003f8e000 */
[----:B------:R-:W-:-:S05]  /*11c0*/  @!P4 VIADD R24, R18, 0x1 ;  /* 0x000000011218c836 */ /* 0x000fca0000000000 */
[----:B------:R-:W-:-:S05]  /*11d0*/  @P5 IADD3 R19, PT, PT, R5, R24, RZ ;  /* 0x0000001805135210 */ /* 0x000fca0007ffe0ff */
[----:B------:R-:W-:Y:S02]  /*11e0*/  @P5 IMAD.WIDE R10, R19, 0x4, R10 ;  /* 0x00000004130a5825 */ /* 0x000fe400078e020a */
[----:B------:R-:W2:Y:S04]  /*11f0*/  @P5 LDG.E R19, desc[UR6][R14.64+0x8] ;  /* 0x000008060e135981 */ /* 0x000ea8000c1e1900 */
[----:B------:R-:W2:Y:S02]  /*1200*/  @P5 LDG.E R10, desc[UR6][R10.64] ;  /* 0x000000060a0a5981 */ /* 0x000ea4000c1e1900 */
[----:B--2---:R-:W-:-:S13]  /*1210*/  FSETP.GEU.OR P4, PT, R19, R10, !P5 ;  /* 0x0000000a1300720b */ /* 0x004fda0006f8e400 */
[----:B------:R-:W-:-:S07]  /*1220*/  @!P4 VIADD R24, R18, 0x2 ;  /* 0x000000021218c836 */ /* 0x000fce0000000000 */
.L_x_3:
[----:B0-----:R-:W-:Y:S05]  /*1230*/  BSYNC.RECONVERGENT B0 ;  /* 0x0000000000007941 */ /* 0x001fea0003800200 */
.L_x_2:
[----:B------:R-:W-:-:S13]  /*1240*/  ISETP.NE.AND P4, PT, R24, R0, PT ;  /* 0x000000001800720c */ /* 0x000fda0003f85270 */
[----:B------:R-:W-:Y:S05]  /*1250*/  @!P4 BRA `(.L_x_1) ;  /* 0x00000000001cc947 */ /* 0x000fea0003800000 */
[----:B------:R-:W0:Y:S01]  /*1260*/  LDC.64 R10, c[0x0][0x380] ;  /* 0x0000e000ff0a7b82 */ /* 0x000e220000000a00 */
[----:B------:R-:W-:-:S05]  /*1270*/  IADD3 R15, PT, PT, R5, R24, RZ ;  /* 0x00000018050f7210 */ /* 0x000fca0007ffe0ff */
[----:B0-----:R-:W-:Y:S02]  /*1280*/  IMAD.WIDE R10, R15, 0x4, R10 ;  /* 0x000000040f0a7825 */ /* 0x001fe400078e020a */
[----:B------:R-:W2:Y:S04]  /*1290*/  LDG.E R15, desc[UR6][R12.64] ;  /* 0x000000060c0f7981 */ /* 0x000ea8000c1e1900 */
[----:B------:R-:W3:Y:S04]  /*12a0*/  LDG.E R17, desc[UR6][R10.64] ;  /* 0x000000060a117981 */ /* 0x000ee8000c1e1900 */
[----:B---3--:R1:W-:Y:S04]  /*12b0*/  STG.E desc[UR6][R12.64], R17 ;  /* 0x000000110c007986 */ /* 0x0083e8000c101906 */
[----:B--2---:R1:W-:Y:S02]  /*12c0*/  STG.E desc[UR6][R10.64], R15 ;  /* 0x0000000f0a007986 */ /* 0x0043e4000c101906 */
.L_x_1:
[----:B0-----:R-:W-:Y:S05]  /*12d0*/  BSYNC.RECONVERGENT B1 ;  /* 0x0000000000017941 */ /* 0x001fea0003800200 */
.L_x_0:
[----:B------:R-:W-:Y:S06]  /*12e0*/  BAR.SYNC.DEFER_BLOCKING 0x0 ;  /* 0x0000000000007b1d */ /* 0x000fec0000010000 */
[----:B------:R-:W-:Y:S05]  /*12f0*/  @P3 BRA `(.L_x_12) ;  /* 0xffffffec00b03947 */ /* 0x000fea000383ffff */
[----:B------:R-:W-:Y:S05]  /*1300*/  EXIT ;  /* 0x000000000000794d */ /* 0x000fea0003800000 */
.L_x_13:
[----:B------:R-:W-:-:S00]  /*1310*/  BRA `(.L_x_13) ;  /* 0xfffffffc00fc7947 */ /* 0x000fc0000383ffff */
[----:B------:R-:W-:-:S00]  /*1320*/  NOP ;  /* 0x0000000000007918 */ /* 0x000fc00000000000 */
        /* <DEDUP_REMOVED lines=13> */
.L_x_14:


//--------------------- .nv.shared.reserved.0     --------------------------
	.section	.nv.shared.reserved.0,"aw",@nobits
	.weak		__nv_reservedSMEM_offset_0_alias
	.size		__nv_reservedSMEM_offset_0_alias, 0, 64
	.other		__nv_reservedSMEM_offset_0_alias,@"STO_CUDA_RESERVED_SHARED STV_DEFAULT"
__nv_reservedSMEM_offset_0_alias:
	.zero		0
	.zero		64


//--------------------- .nv.constant0._Z17selectionSortRowsPfii --------------------------
	.section	.nv.constant0._Z17selectionSortRowsPfii,"a",@progbits
	.sectionflags	@""
	.align	4
.nv.constant0._Z17selectionSortRowsPfii:
	.zero		912


//--------------------- SYMBOLS --------------------------

	.type		.nv.reservedSmem.offset0,@object
	.size		.nv.reservedSmem.offset0,0x4
